//
// Generated by NVIDIA NVVM Compiler
//
// Compiler Build ID: CL-36424714
// Cuda compilation tools, release 13.0, V13.0.88
// Based on NVVM 20.0.0
//

.version 9.0
.target sm_100
.address_size 64

	// .globl	_Z10helloOnGPUv
.extern .func  (.param .b32 func_retval0) vprintf
(
	.param .b64 vprintf_param_0,
	.param .b64 vprintf_param_1
)
;
.global .align 1 .b8 $str[21] = {72, 101, 108, 108, 111, 32, 87, 111, 114, 108, 100, 32, 111, 110, 32, 71, 80, 85, 33, 10};

.visible .entry _Z10helloOnGPUv()
{
	.reg .b32 	%r<3>;
	.reg .b64 	%rd<3>;

	mov.u64 	%rd1, $str;
	cvta.global.u64 	%rd2, %rd1;
	{ // callseq 0, 0
	.param .b64 param0;
	st.param.b64 	[param0], %rd2;
	.param .b64 param1;
	st.param.b64 	[param1], 0;
	.param .b32 retval0;
	call.uni (retval0), 
	vprintf, 
	(
	param0, 
	param1
	);
	ld.param.b32 	%r1, [retval0];
	} // callseq 0
	ret;

}
	// .globl	_Z7erosionPhS_j
.visible .entry _Z7erosionPhS_j(
	.param .u64 .ptr .align 1 _Z7erosionPhS_j_param_0,
	.param .u64 .ptr .align 1 _Z7erosionPhS_j_param_1,
	.param .u32 _Z7erosionPhS_j_param_2
)
{
	.reg .b16 	%rs<2>;
	.reg .b32 	%r<5>;
	.reg .b64 	%rd<8>;

	ld.param.u64 	%rd1, [_Z7erosionPhS_j_param_0];
	ld.param.u64 	%rd2, [_Z7erosionPhS_j_param_1];
	cvta.to.global.u64 	%rd3, %rd2;
	cvta.to.global.u64 	%rd4, %rd1;
	mov.u32 	%r1, %ctaid.x;
	mov.u32 	%r2, %ntid.x;
	mov.u32 	%r3, %tid.x;
	mad.lo.s32 	%r4, %r1, %r2, %r3;
	cvt.s64.s32 	%rd5, %r4;
	add.s64 	%rd6, %rd4, %rd5;
	ld.global.u8 	%rs1, [%rd6];
	add.s64 	%rd7, %rd3, %rd5;
	st.global.u8 	[%rd7], %rs1;
	ret;

}


// ===== COMPILED SASS (sm_100) =====

	.target	sm_100

	.elftype	@"ET_EXEC"


//--------------------- .note.nv.tkinfo           --------------------------
	.section	.note.nv.tkinfo,"",@"SHT_NOTE"
	.sectionflags	@"SHF_NOTE_NV_TKINFO"
	.tkinfo
        /*0018*/ 	.word	0x00000002
        /*0030*/ 	.string	""
        /*0030*/ 	.string	"ptxas"
        /*0030*/ 	.string	"Cuda compilation tools, release 13.0, V13.0.88"
        /*0030*/ 	.string	"Build cuda_13.0.r13.0/compiler.36424714_0"
        /*0030*/ 	.string	"-arch sm_100 -m 64 "



//--------------------- .note.nv.cuinfo           --------------------------
	.section	.note.nv.cuinfo,"",@"SHT_NOTE"
	.sectionflags	@"SHF_NOTE_NV_CUINFO"
        /*0018*/ 	.short	0x0002
        /*001a*/ 	.short	0x0064
        /*001c*/ 	.short	0x0082
	.zero		2


//--------------------- .nv.info                  --------------------------
	.section	.nv.info,"",@"SHT_CUDA_INFO"
	.align	4


	//----- nvinfo : EIATTR_REGCOUNT
	.align		4
        /*0000*/ 	.byte	0x04, 0x2f
        /*0002*/ 	.short	(.L_2 - .L_1)
	.align		4
.L_1:
        /*0004*/ 	.word	index@(_Z10helloOnGPUv)
        /*0008*/ 	.word	0x00000018


	//----- nvinfo : EIATTR_FRAME_SIZE
	.align		4
.L_2:
        /*000c*/ 	.byte	0x04, 0x11
        /*000e*/ 	.short	(.L_4 - .L_3)
	.align		4
.L_3:
        /*0010*/ 	.word	index@(_Z10helloOnGPUv)
        /*0014*/ 	.word	0x00000000


	//----- nvinfo : EIATTR_REGCOUNT
	.align		4
.L_4:
        /*0018*/ 	.byte	0x04, 0x2f
        /*001a*/ 	.short	(.L_6 - .L_5)
	.align		4
.L_5:
        /*001c*/ 	.word	index@(_Z7erosionPhS_j)
        /*0020*/ 	.word	0x00000008


	//----- nvinfo : EIATTR_FRAME_SIZE
	.align		4
.L_6:
        /*0024*/ 	.byte	0x04, 0x11
        /*0026*/ 	.short	(.L_8 - .L_7)
	.align		4
.L_7:
        /*0028*/ 	.word	index@(_Z7erosionPhS_j)
        /*002c*/ 	.word	0x00000000


	//----- nvinfo : EIATTR_MIN_STACK_SIZE
	.align		4
.L_8:
        /*0030*/ 	.byte	0x04, 0x12
        /*0032*/ 	.short	(.L_10 - .L_9)
	.align		4
.L_9:
        /*0034*/ 	.word	index@(_Z7erosionPhS_j)
        /*0038*/ 	.word	0x00000000


	//----- nvinfo : EIATTR_MIN_STACK_SIZE
	.align		4
.L_10:
        /*003c*/ 	.byte	0x04, 0x12
        /*003e*/ 	.short	(.L_12 - .L_11)
	.align		4
.L_11:
        /*0040*/ 	.word	index@(_Z10helloOnGPUv)
        /*0044*/ 	.word	0x00000000
.L_12:


//--------------------- .nv.compat                --------------------------
	.section	.nv.compat,"",@"SHT_CUDA_COMPAT_INFO"
	.align	4
        /*0000*/ 	.byte	0x02, 0x09, 0x00, 0x00, 0x02, 0x02, 0x01, 0x00, 0x02, 0x05, 0x05, 0x00, 0x03, 0x07, 0x01, 0x01
        /*0010*/ 	.byte	0x02, 0x03, 0x00, 0x00, 0x02, 0x06, 0x01, 0x00, 0x04, 0x0b, 0x08, 0x00, 0x09, 0x00, 0x00, 0x00
        /*0020*/ 	.byte	0x00, 0x00, 0x00, 0x00


//--------------------- .nv.info._Z7erosionPhS_j  --------------------------
	.section	.nv.info._Z7erosionPhS_j,"",@"SHT_CUDA_INFO"
	.sectionflags	@""
	.align	4


	//----- nvinfo : EIATTR_CUDA_API_VERSION
	.align		4
        /*0000*/ 	.byte	0x04, 0x37
        /*0002*/ 	.short	(.L_14 - .L_13)
.L_13:
        /*0004*/ 	.word	0x00000082


	//----- nvinfo : EIATTR_KPARAM_INFO
	.align		4
.L_14:
        /*0008*/ 	.byte	0x04, 0x17
        /*000a*/ 	.short	(.L_16 - .L_15)
.L_15:
        /*000c*/ 	.word	0x00000000
        /*0010*/ 	.short	0x0002
        /*0012*/ 	.short	0x0010
        /*0014*/ 	.byte	0x00, 0xf0, 0x11, 0x00


	//----- nvinfo : EIATTR_KPARAM_INFO
	.align		4
.L_16:
        /*0018*/ 	.byte	0x04, 0x17
        /*001a*/ 	.short	(.L_18 - .L_17)
.L_17:
        /*001c*/ 	.word	0x00000000
        /*0020*/ 	.short	0x0001
        /*0022*/ 	.short	0x0008
        /*0024*/ 	.byte	0x00, 0xf5, 0x21, 0x00


	//----- nvinfo : EIATTR_KPARAM_INFO
	.align		4
.L_18:
        /*0028*/ 	.byte	0x04, 0x17
        /*002a*/ 	.short	(.L_20 - .L_19)
.L_19:
        /*002c*/ 	.word	0x00000000
        /*0030*/ 	.short	0x0000
        /*0032*/ 	.short	0x0000
        /*0034*/ 	.byte	0x00, 0xf5, 0x21, 0x00


	//----- nvinfo : EIATTR_SPARSE_MMA_MASK
	.align		4
.L_20:
        /*0038*/ 	.byte	0x03, 0x50
        /*003a*/ 	.short	0x0000


	//----- nvinfo : EIATTR_MAXREG_COUNT
	.align		4
        /*003c*/ 	.byte	0x03, 0x1b
        /*003e*/ 	.short	0x00ff


	//----- nvinfo : EIATTR_MERCURY_ISA_VERSION
	.align		4
        /*0040*/ 	.byte	0x03, 0x5f
        /*0042*/ 	.short	0x0101


	//----- nvinfo : EIATTR_VRC_CTA_INIT_COUNT
	.align		4
        /*0044*/ 	.byte	0x02, 0x4a
	.zero		1
	.zero		1


	//----- nvinfo : EIATTR_EXIT_INSTR_OFFSETS
	.align		4
        /*0048*/ 	.byte	0x04, 0x1c
        /*004a*/ 	.short	(.L_22 - .L_21)


	//   ....[0]....
.L_21:
        /*004c*/ 	.word	0x000000e0


	//----- nvinfo : EIATTR_CBANK_PARAM_SIZE
	.align		4
.L_22:
        /*0050*/ 	.byte	0x03, 0x19
        /*0052*/ 	.short	0x0014


	//----- nvinfo : EIATTR_PARAM_CBANK
	.align		4
        /*0054*/ 	.byte	0x04, 0x0a
        /*0056*/ 	.short	(.L_24 - .L_23)
	.align		4
.L_23:
        /*0058*/ 	.word	index@(.nv.constant0._Z7erosionPhS_j)
        /*005c*/ 	.short	0x0380
        /*005e*/ 	.short	0x0014


	//----- nvinfo : EIATTR_SW_WAR
	.align		4
.L_24:
        /*0060*/ 	.byte	0x04, 0x36
        /*0062*/ 	.short	(.L_26 - .L_25)
.L_25:
        /*0064*/ 	.word	0x00000008
.L_26:


//--------------------- .nv.info._Z10helloOnGPUv  --------------------------
	.section	.nv.info._Z10helloOnGPUv,"",@"SHT_CUDA_INFO"
	.sectionflags	@""
	.align	4


	//----- nvinfo : EIATTR_CUDA_API_VERSION
	.align		4
        /*0000*/ 	.byte	0x04, 0x37
        /*0002*/ 	.short	(.L_28 - .L_27)
.L_27:
        /*0004*/ 	.word	0x00000082


	//----- nvinfo : EIATTR_SPARSE_MMA_MASK
	.align		4
.L_28:
        /*0008*/ 	.byte	0x03, 0x50
        /*000a*/ 	.short	0x0000


	//----- nvinfo : EIATTR_MAXREG_COUNT
	.align		4
        /*000c*/ 	.byte	0x03, 0x1b
        /*000e*/ 	.short	0x00ff


	//----- nvinfo : EIATTR_EXTERNS
	.align		4
        /*0010*/ 	.byte	0x04, 0x0f
        /*0012*/ 	.short	(.L_30 - .L_29)


	//   ....[0]....
	.align		4
.L_29:
        /*0014*/ 	.word	index@(vprintf)


	//----- nvinfo : EIATTR_MERCURY_ISA_VERSION
	.align		4
.L_30:
        /*0018*/ 	.byte	0x03, 0x5f
        /*001a*/ 	.short	0x0101


	//----- nvinfo : EIATTR_VRC_CTA_INIT_COUNT
	.align		4
        /*001c*/ 	.byte	0x02, 0x4a
	.zero		1
	.zero		1


	//----- nvinfo : EIATTR_SYSCALL_OFFSETS
	.align		4
        /*0020*/ 	.byte	0x04, 0x46
        /*0022*/ 	.short	(.L_32 - .L_31)


	//   ....[0]....
.L_31:
        /*0024*/ 	.word	0x00000080


	//----- nvinfo : EIATTR_EXIT_INSTR_OFFSETS
	.align		4
.L_32:
        /*0028*/ 	.byte	0x04, 0x1c
        /*002a*/ 	.short	(.L_34 - .L_33)


	//   ....[0]....
.L_33:
        /*002c*/ 	.word	0x00000090


	//----- nvinfo : EIATTR_SW_WAR
	.align		4
.L_34:
        /*0030*/ 	.byte	0x04, 0x36
        /*0032*/ 	.short	(.L_36 - .L_35)
.L_35:
        /*0034*/ 	.word	0x00000008
.L_36:


//--------------------- .nv.callgraph             --------------------------
	.section	.nv.callgraph,"",@"SHT_CUDA_CALLGRAPH"
	.align	4
	.sectionentsize	8
	.align		4
        /*0000*/ 	.word	0x00000000
	.align		4
        /*0004*/ 	.word	0xffffffff
	.align		4
        /*0008*/ 	.word	index@(_Z10helloOnGPUv)
	.align		4
        /*000c*/ 	.word	index@(vprintf)
	.align		4
        /*0010*/ 	.word	0x00000000
	.align		4
        /*0014*/ 	.word	0xfffffffe
	.align		4
        /*0018*/ 	.word	0x00000000
	.align		4
        /*001c*/ 	.word	0xfffffffd
	.align		4
        /*0020*/ 	.word	0x00000000
	.align		4
        /*0024*/ 	.word	0xfffffffc


//--------------------- .nv.constant4             --------------------------
	.section	.nv.constant4,"a",@progbits
	.align	8
	.align		8
.nv.constant4:
        /*0000*/ 	.dword	$str
	.align		8
        /*0008*/ 	.dword	vprintf


//--------------------- .text._Z7erosionPhS_j     --------------------------
	.section	.text._Z7erosionPhS_j,"ax",@progbits
	.align	128
        .global         _Z7erosionPhS_j
        .type           _Z7erosionPhS_j,@function
        .size           _Z7erosionPhS_j,(.L_x_3 - _Z7erosionPhS_j)
        .other          _Z7erosionPhS_j,@"STO_CUDA_ENTRY STV_DEFAULT"
_Z7erosionPhS_j:
.text._Z7erosionPhS_j:
[----:B------:R-:W-:Y:S01]  /*0000*/  LDC R1, c[0x0][0x37c] ;  /* 0x0000df00ff017b82 */ /* 0x000fe20000000800 */
[----:B------:R-:W0:Y:S07]  /*0010*/  S2R R3, SR_TID.X ;  /* 0x0000000000037919 */ /* 0x000e2e0000002100 */
[----:B------:R-:W0:Y:S01]  /*0020*/  S2UR UR6, SR_CTAID.X ;  /* 0x00000000000679c3 */ /* 0x000e220000002500 */
[----:B------:R-:W1:Y:S01]  /*0030*/  LDCU.128 UR8, c[0x0][0x380] ;  /* 0x00007000ff0877ac */ /* 0x000e620008000c00 */
[----:B------:R-:W2:Y:S06]  /*0040*/  LDCU.64 UR4, c[0x0][0x358] ;  /* 0x00006b00ff0477ac */ /* 0x000eac0008000a00 */
[----:B------:R-:W0:Y:S02]  /*0050*/  LDC R4, c[0x0][0x360] ;  /* 0x0000d800ff047b82 */ /* 0x000e240000000800 */
[----:B0-----:R-:W-:-:S05]  /*0060*/  IMAD R4, R4, UR6, R3 ;  /* 0x0000000604047c24 */ /* 0x001fca000f8e0203 */
[----:B-1----:R-:W-:Y:S02]  /*0070*/  IADD3 R2, P0, PT, R4, UR8, RZ ;  /* 0x0000000804027c10 */ /* 0x002fe4000ff1e0ff */
[----:B------:R-:W-:-:S04]  /*0080*/  SHF.R.S32.HI R0, RZ, 0x1f, R4 ;  /* 0x0000001fff007819 */ /* 0x000fc80000011404 */
[----:B------:R-:W-:-:S06]  /*0090*/  IADD3.X R3, PT, PT, R0, UR9, RZ, P0, !PT ;  /* 0x0000000900037c10 */ /* 0x000fcc00087fe4ff */
[----:B--2---:R-:W2:Y:S01]  /*00a0*/  LDG.E.U8 R3, desc[UR4][R2.64] ;  /* 0x0000000402037981 */ /* 0x004ea2000c1e1100 */
[----:B------:R-:W-:-:S04]  /*00b0*/  IADD3 R4, P0, PT, R4, UR10, RZ ;  /* 0x0000000a04047c10 */ /* 0x000fc8000ff1e0ff */
[----:B------:R-:W-:-:S05]  /*00c0*/  IADD3.X R5, PT, PT, R0, UR11, RZ, P0, !PT ;  /* 0x0000000b00057c10 */ /* 0x000fca00087fe4ff */
[----:B--2---:R-:W-:Y:S01]  /*00d0*/  STG.E.U8 desc[UR4][R4.64], R3 ;  /* 0x0000000304007986 */ /* 0x004fe2000c101104 */
[----:B------:R-:W-:Y:S05]  /*00e0*/  EXIT ;  /* 0x000000000000794d */ /* 0x000fea0003800000 */
.L_x_0:
[----:B------:R-:W-:-:S00]  /*00f0*/  BRA `(.L_x_0) ;  /* 0xfffffffc00fc7947 */ /* 0x000fc0000383ffff */
[----:B------:R-:W-:-:S00]  /*0100*/  NOP ;  /* 0x0000000000007918 */ /* 0x000fc00000000000 */
[----:B------:R-:W-:-:S00]  /*0110*/  NOP ;  /* 0x0000000000007918 */ /* 0x000fc00000000000 */
[----:B------:R-:W-:-:S00]  /*0120*/  NOP ;  /* 0x0000000000007918 */ /* 0x000fc00000000000 */
[----:B------:R-:W-:-:S00]  /*0130*/  NOP ;  /* 0x0000000000007918 */ /* 0x000fc00000000000 */
[----:B------:R-:W-:-:S00]  /*0140*/  NOP ;  /* 0x0000000000007918 */ /* 0x000fc00000000000 */
[----:B------:R-:W-:-:S00]  /*0150*/  NOP ;  /* 0x0000000000007918 */ /* 0x000fc00000000000 */
[----:B------:R-:W-:-:S00]  /*0160*/  NOP ;  /* 0x0000000000007918 */ /* 0x000fc00000000000 */
[----:B------:R-:W-:-:S00]  /*0170*/  NOP ;  /* 0x0000000000007918 */ /* 0x000fc00000000000 */
.L_x_3:


//--------------------- .text._Z10helloOnGPUv     --------------------------
	.section	.text._Z10helloOnGPUv,"ax",@progbits
	.align	128
        .global         _Z10helloOnGPUv
        .type           _Z10helloOnGPUv,@function
        .size           _Z10helloOnGPUv,(.L_x_4 - _Z10helloOnGPUv)
        .other          _Z10helloOnGPUv,@"STO_CUDA_ENTRY STV_DEFAULT"
_Z10helloOnGPUv:
.text._Z10helloOnGPUv:
[----:B------:R-:W0:Y:S01]  /*0000*/  LDC R1, c[0x0][0x37c] ;  /* 0x0000df00ff017b82 */ /* 0x000e220000000800 */
[----:B------:R-:W-:Y:S01]  /*0010*/  MOV R0, 0x8 ;  /* 0x0000000800007802 */ /* 0x000fe20000000f00 */
[----:B------:R-:W1:Y:S01]  /*0020*/  LDCU.64 UR4, c[0x4][URZ] ;  /* 0x01000000ff0477ac */ /* 0x000e620008000a00 */
[----:B------:R-:W-:-:S05]  /*0030*/  CS2R R6, SRZ ;  /* 0x0000000000067805 */ /* 0x000fca000001ff00 */
[----:B------:R2:W3:Y:S01]  /*0040*/  LDC.64 R2, c[0x4][R0] ;  /* 0x0100000000027b82 */ /* 0x0004e20000000a00 */
[----:B-1----:R-:W-:Y:S02]  /*0050*/  IMAD.U32 R4, RZ, RZ, UR4 ;  /* 0x00000004ff047e24 */ /* 0x002fe4000f8e00ff */
[----:B--2---:R-:W-:-:S07]  /*0060*/  IMAD.U32 R5, RZ, RZ, UR5 ;  /* 0x00000005ff057e24 */ /* 0x004fce000f8e00ff */
[----:B------:R-:W-:-:S07]  /*0070*/  LEPC R20, `(.L_x_1) ;  /* 0x000000001014794e */ /* 0x000fce0000000000 */
[----:B0--3--:R-:W-:Y:S05]  /*0080*/  CALL.ABS.NOINC R2 ;  /* 0x0000000002007343 */ /* 0x009fea0003c00000 */
.L_x_1:
[----:B------:R-:W-:Y:S05]  /*0090*/  EXIT ;  /* 0x000000000000794d */ /* 0x000fea0003800000 */
.L_x_2:
        /* <DEDUP_REMOVED lines=14> */
.L_x_4:


//--------------------- .nv.global.init           --------------------------
	.section	.nv.global.init,"aw",@progbits
.nv.global.init:
	.type		$str,@object
	.size		$str,(.L_0 - $str)
$str:
        /*0000*/ 	.byte	0x48, 0x65, 0x6c, 0x6c, 0x6f, 0x20, 0x57, 0x6f, 0x72, 0x6c, 0x64, 0x20, 0x6f, 0x6e, 0x20, 0x47
        /*0010*/ 	.byte	0x50, 0x55, 0x21, 0x0a, 0x00
.L_0:


//--------------------- .nv.shared.reserved.0     --------------------------
	.section	.nv.shared.reserved.0,"aw",@nobits
	.weak		__nv_reservedSMEM_offset_0_alias
	.size		__nv_reservedSMEM_offset_0_alias, 0, 64
	.other		__nv_reservedSMEM_offset_0_alias,@"STO_CUDA_RESERVED_SHARED STV_DEFAULT"
__nv_reservedSMEM_offset_0_alias:
	.zero		0
	.zero		64


//--------------------- .nv.constant0._Z7erosionPhS_j --------------------------
	.section	.nv.constant0._Z7erosionPhS_j,"a",@progbits
	.sectionflags	@""
	.align	4
.nv.constant0._Z7erosionPhS_j:
	.zero		916


//--------------------- .nv.constant0._Z10helloOnGPUv --------------------------
	.section	.nv.constant0._Z10helloOnGPUv,"a",@progbits
	.sectionflags	@""
	.align	4
.nv.constant0._Z10helloOnGPUv:
	.zero		896


//--------------------- SYMBOLS --------------------------

	.type		.nv.reservedSmem.offset0,@object
	.size		.nv.reservedSmem.offset0,0x4
	.type		vprintf,@function
